	.headerflags	@"EF_CUDA_TEXMODE_UNIFIED EF_CUDA_64BIT_ADDRESS EF_CUDA_SM89 EF_CUDA_VIRTUAL_SM(EF_CUDA_SM89)"
	.elftype	@"ET_EXEC"


//--------------------- .nv.info                  --------------------------
	.section	.nv.info,"",@"SHT_CUDA_INFO"
	.align	4


	//----- nvinfo : EIATTR_REGCOUNT
	.align		4
        /*0000*/ 	.byte	0x04, 0x2f
        /*0002*/ 	.short	(.L_1 - .L_0)
	.align		4
.L_0:
        /*0004*/ 	.word	index@(triton_poi_fused__unsafe_view_clone_split_transpose_view_39)
        /*0008*/ 	.word	0x00000012


	//----- nvinfo : EIATTR_FRAME_SIZE
	.align		4
.L_1:
        /*000c*/ 	.byte	0x04, 0x11
        /*000e*/ 	.short	(.L_3 - .L_2)
	.align		4
.L_2:
        /*0010*/ 	.word	index@(triton_poi_fused__unsafe_view_clone_split_transpose_view_39)
        /*0014*/ 	.word	0x00000000


	//----- nvinfo : EIATTR_MIN_STACK_SIZE
	.align		4
.L_3:
        /*0018*/ 	.byte	0x04, 0x12
        /*001a*/ 	.short	(.L_5 - .L_4)
	.align		4
.L_4:
        /*001c*/ 	.word	index@(triton_poi_fused__unsafe_view_clone_split_transpose_view_39)
        /*0020*/ 	.word	0x00000000
.L_5:


//--------------------- .nv.info.triton_poi_fused__unsafe_view_clone_split_transpose_view_39 --------------------------
	.section	.nv.info.triton_poi_fused__unsafe_view_clone_split_transpose_view_39,"",@"SHT_CUDA_INFO"
	.sectionflags	@""
	.align	4


	//----- nvinfo : EIATTR_CUDA_API_VERSION
	.align		4
        /*0000*/ 	.byte	0x04, 0x37
        /*0002*/ 	.short	(.L_7 - .L_6)
.L_6:
        /*0004*/ 	.word	0x00000080


	//----- nvinfo : EIATTR_PARAM_CBANK
	.align		4
.L_7:
        /*0008*/ 	.byte	0x04, 0x0a
        /*000a*/ 	.short	(.L_9 - .L_8)
	.align		4
.L_8:
        /*000c*/ 	.word	index@(.nv.constant0.triton_poi_fused__unsafe_view_clone_split_transpose_view_39)
        /*0010*/ 	.short	0x0160
        /*0012*/ 	.short	0x0020


	//----- nvinfo : EIATTR_CBANK_PARAM_SIZE
	.align		4
.L_9:
        /*0014*/ 	.byte	0x03, 0x19
        /*0016*/ 	.short	0x0020


	//----- nvinfo : EIATTR_KPARAM_INFO
	.align		4
        /*0018*/ 	.byte	0x04, 0x17
        /*001a*/ 	.short	(.L_11 - .L_10)
.L_10:
        /*001c*/ 	.word	0x00000000
        /*0020*/ 	.short	0x0003
        /*0022*/ 	.short	0x0018
        /*0024*/ 	.byte	0x00, 0xf4, 0x21, 0x00


	//----- nvinfo : EIATTR_KPARAM_INFO
	.align		4
.L_11:
        /*0028*/ 	.byte	0x04, 0x17
        /*002a*/ 	.short	(.L_13 - .L_12)
.L_12:
        /*002c*/ 	.word	0x00000000
        /*0030*/ 	.short	0x0002
        /*0032*/ 	.short	0x0010
        /*0034*/ 	.byte	0x00, 0xf0, 0x11, 0x00


	//----- nvinfo : EIATTR_KPARAM_INFO
	.align		4
.L_13:
        /*0038*/ 	.byte	0x04, 0x17
        /*003a*/ 	.short	(.L_15 - .L_14)
.L_14:
        /*003c*/ 	.word	0x00000000
        /*0040*/ 	.short	0x0001
        /*0042*/ 	.short	0x0008
        /*0044*/ 	.byte	0x00, 0xf4, 0x21, 0x00


	//----- nvinfo : EIATTR_KPARAM_INFO
	.align		4
.L_15:
        /*0048*/ 	.byte	0x04, 0x17
        /*004a*/ 	.short	(.L_17 - .L_16)
.L_16:
        /*004c*/ 	.word	0x00000000
        /*0050*/ 	.short	0x0000
        /*0052*/ 	.short	0x0000
        /*0054*/ 	.byte	0x00, 0xf4, 0x21, 0x00


	//----- nvinfo : EIATTR_MAXREG_COUNT
	.align		4
.L_17:
        /*0058*/ 	.byte	0x03, 0x1b
        /*005a*/ 	.short	0x00ff


	//----- nvinfo : EIATTR_EXIT_INSTR_OFFSETS
	.align		4
        /*005c*/ 	.byte	0x04, 0x1c
        /*005e*/ 	.short	(.L_19 - .L_18)


	//   ....[0]....
.L_18:
        /*0060*/ 	.word	0x00000360


	//----- nvinfo : EIATTR_REQNTID
	.align		4
.L_19:
        /*0064*/ 	.byte	0x04, 0x10
        /*0066*/ 	.short	(.L_21 - .L_20)
.L_20:
        /*0068*/ 	.word	0x00000080
        /*006c*/ 	.word	0x00000001
        /*0070*/ 	.word	0x00000001
.L_21:


//--------------------- .nv.callgraph             --------------------------
	.section	.nv.callgraph,"",@"SHT_CUDA_CALLGRAPH"
	.align	4
	.sectionentsize	8
	.align		4
        /*0000*/ 	.word	0x00000000
	.align		4
        /*0004*/ 	.word	0xffffffff
	.align		4
        /*0008*/ 	.word	0x00000000
	.align		4
        /*000c*/ 	.word	0xfffffffe
	.align		4
        /*0010*/ 	.word	0x00000000
	.align		4
        /*0014*/ 	.word	0xfffffffd
	.align		4
        /*0018*/ 	.word	0x00000000
	.align		4
        /*001c*/ 	.word	0xfffffffc


//--------------------- .nv.rel.action            --------------------------
	.section	.nv.rel.action,"",@"SHT_CUDA_RELOCINFO"
	.align	8
	.sectionentsize	8
        /*0000*/ 	.byte	0x73, 0x00, 0x00, 0x00, 0x00, 0x00, 0x00, 0x00, 0x00, 0x00, 0x00, 0x11, 0x25, 0x00, 0x05, 0x36


//--------------------- .nv.constant0.triton_poi_fused__unsafe_view_clone_split_transpose_view_39 --------------------------
	.section	.nv.constant0.triton_poi_fused__unsafe_view_clone_split_transpose_view_39,"a",@progbits
	.sectionflags	@""
	.align	4
.nv.constant0.triton_poi_fused__unsafe_view_clone_split_transpose_view_39:
	.zero		384


//--------------------- .text.triton_poi_fused__unsafe_view_clone_split_transpose_view_39 --------------------------
	.section	.text.triton_poi_fused__unsafe_view_clone_split_transpose_view_39,"ax",@progbits
	.sectioninfo	@"SHI_REGISTERS=18"
	.align	128
        .global         triton_poi_fused__unsafe_view_clone_split_transpose_view_39
        .type           triton_poi_fused__unsafe_view_clone_split_transpose_view_39,@function
        .size           triton_poi_fused__unsafe_view_clone_split_transpose_view_39,(.L_x_1 - triton_poi_fused__unsafe_view_clone_split_transpose_view_39)
        .other          triton_poi_fused__unsafe_view_clone_split_transpose_view_39,@"STO_CUDA_ENTRY STV_DEFAULT"
triton_poi_fused__unsafe_view_clone_split_transpose_view_39:
.text.triton_poi_fused__unsafe_view_clone_split_transpose_view_39:
[----:B------:R-:W-:Y:S02]  /*0000*/  IMAD.MOV.U32 R1, RZ, RZ, c[0x0][0x28] ;  /* 0x00000a00ff017624 */ /* 0x000fe400078e00ff */
[----:B------:R-:W0:Y:S01]  /*0010*/  S2R R0, SR_TID.X ;  /* 0x0000000000007919 */ /* 0x000e220000002100 */
[----:B------:R-:W-:-:S03]  /*0020*/  ULDC.64 UR4, c[0x0][0x118] ;  /* 0x0000460000047ab9 */ /* 0x000fc60000000a00 */
[----:B------:R-:W1:Y:S01]  /*0030*/  S2R R5, SR_CTAID.X ;  /* 0x0000000000057919 */ /* 0x000e620000002500 */
[----:B0-----:R-:W-:Y:S01]  /*0040*/  IMAD.SHL.U32 R0, R0, 0x4, RZ ;  /* 0x0000000400007824 */ /* 0x001fe200078e00ff */
[----:B-1----:R-:W-:-:S04]  /*0050*/  SHF.R.S32.HI R3, RZ, 0x15, R5 ;  /* 0x00000015ff037819 */ /* 0x002fc80000011405 */
[----:B------:R-:W-:Y:S02]  /*0060*/  LOP3.LUT R0, R0, 0x1fc, RZ, 0xc0, !PT ;  /* 0x000001fc00007812 */ /* 0x000fe400078ec0ff */
[----:B------:R-:W-:-:S03]  /*0070*/  SGXT R3, R3, 0x1 ;  /* 0x000000010303781a */ /* 0x000fc60000000200 */
[----:B------:R-:W-:-:S05]  /*0080*/  IMAD R0, R5, 0x400, R0 ;  /* 0x0000040005007824 */ /* 0x000fca00078e0200 */
[CC--:B------:R-:W-:Y:S02]  /*0090*/  LEA.HI R4, R3.reuse, R0.reuse, RZ, 0x6 ;  /* 0x0000000003047211 */ /* 0x0c0fe400078f30ff */
[----:B------:R-:W-:Y:S02]  /*00a0*/  IADD3 R2, R0, 0x200, RZ ;  /* 0x0000020000027810 */ /* 0x000fe40007ffe0ff */
[C---:B------:R-:W-:Y:S02]  /*00b0*/  LEA.HI R6, R3.reuse, R0, RZ, 0xe ;  /* 0x0000000003067211 */ /* 0x040fe400078f70ff */
[----:B------:R-:W-:Y:S02]  /*00c0*/  LOP3.LUT R5, R4, 0xffffffc0, RZ, 0xc0, !PT ;  /* 0xffffffc004057812 */ /* 0x000fe400078ec0ff */
[----:B------:R-:W-:Y:S02]  /*00d0*/  LEA.HI R7, R3, R2, RZ, 0xe ;  /* 0x0000000203077211 */ /* 0x000fe400078f70ff */
[----:B------:R-:W-:-:S02]  /*00e0*/  SHF.R.U32.HI R6, RZ, 0xe, R6 ;  /* 0x0000000eff067819 */ /* 0x000fc40000011606 */
[----:B------:R-:W-:Y:S02]  /*00f0*/  IADD3 R5, R0, 0x100, -R5 ;  /* 0x0000010000057810 */ /* 0x000fe40007ffe805 */
[----:B------:R-:W-:Y:S02]  /*0100*/  SHF.R.U32.HI R7, RZ, 0xe, R7 ;  /* 0x0000000eff077819 */ /* 0x000fe40000011607 */
[C---:B------:R-:W-:Y:S01]  /*0110*/  LEA.HI R8, R3.reuse, R0, RZ, 0xc ;  /* 0x0000000003087211 */ /* 0x040fe200078f60ff */
[--C-:B------:R-:W-:Y:S01]  /*0120*/  IMAD R12, R6, 0xc000, R5.reuse ;  /* 0x0000c000060c7824 */ /* 0x100fe200078e0205 */
[-C--:B------:R-:W-:Y:S01]  /*0130*/  LEA.HI R9, R3, R2.reuse, RZ, 0xc ;  /* 0x0000000203097211 */ /* 0x080fe200078f60ff */
[----:B------:R-:W-:Y:S01]  /*0140*/  IMAD R14, R7, 0xc000, R5 ;  /* 0x0000c000070e7824 */ /* 0x000fe200078e0205 */
[----:B------:R-:W-:Y:S02]  /*0150*/  LEA.HI R10, R3, R2, RZ, 0x6 ;  /* 0x00000002030a7211 */ /* 0x000fe400078f30ff */
[----:B------:R-:W-:-:S02]  /*0160*/  SHF.R.S32.HI R2, RZ, 0xc, R8 ;  /* 0x0000000cff027819 */ /* 0x000fc40000011408 */
[----:B------:R-:W-:Y:S02]  /*0170*/  SHF.R.S32.HI R5, RZ, 0x1f, R8 ;  /* 0x0000001fff057819 */ /* 0x000fe40000011408 */
[--C-:B------:R-:W-:Y:S02]  /*0180*/  SHF.R.S32.HI R6, RZ, 0xc, R9.reuse ;  /* 0x0000000cff067819 */ /* 0x100fe40000011409 */
[----:B------:R-:W-:Y:S02]  /*0190*/  SHF.R.S32.HI R9, RZ, 0x1f, R9 ;  /* 0x0000001fff097819 */ /* 0x000fe40000011409 */
[--C-:B------:R-:W-:Y:S02]  /*01a0*/  SHF.R.S32.HI R3, RZ, 0x6, R4.reuse ;  /* 0x00000006ff037819 */ /* 0x100fe40000011404 */
[----:B------:R-:W-:Y:S02]  /*01b0*/  SHF.R.S32.HI R4, RZ, 0x1f, R4 ;  /* 0x0000001fff047819 */ /* 0x000fe40000011404 */
[----:B------:R-:W-:-:S02]  /*01c0*/  LEA.HI R5, R5, R2, RZ, 0x2 ;  /* 0x0000000205057211 */ /* 0x000fc400078f10ff */
[--C-:B------:R-:W-:Y:S02]  /*01d0*/  SHF.R.S32.HI R7, RZ, 0x6, R10.reuse ;  /* 0x00000006ff077819 */ /* 0x100fe4000001140a */
[----:B------:R-:W-:Y:S02]  /*01e0*/  SHF.R.S32.HI R10, RZ, 0x1f, R10 ;  /* 0x0000001fff0a7819 */ /* 0x000fe4000001140a */
[----:B------:R-:W-:Y:S02]  /*01f0*/  LEA.HI R9, R9, R6, RZ, 0x2 ;  /* 0x0000000609097211 */ /* 0x000fe400078f10ff */
[----:B------:R-:W-:Y:S02]  /*0200*/  LEA.HI R4, R4, R3, RZ, 0x6 ;  /* 0x0000000304047211 */ /* 0x000fe400078f30ff */
[----:B------:R-:W-:Y:S02]  /*0210*/  LOP3.LUT R5, R5, 0x3fffffc, RZ, 0xc0, !PT ;  /* 0x03fffffc05057812 */ /* 0x000fe400078ec0ff */
[----:B------:R-:W-:-:S02]  /*0220*/  LEA.HI R10, R10, R7, RZ, 0x6 ;  /* 0x000000070a0a7211 */ /* 0x000fc400078f30ff */
[----:B------:R-:W-:Y:S01]  /*0230*/  LOP3.LUT R9, R9, 0x3fffffc, RZ, 0xc0, !PT ;  /* 0x03fffffc09097812 */ /* 0x000fe200078ec0ff */
[----:B------:R-:W-:Y:S01]  /*0240*/  IMAD.IADD R5, R2, 0x1, -R5 ;  /* 0x0000000102057824 */ /* 0x000fe200078e0a05 */
[----:B------:R-:W-:Y:S02]  /*0250*/  LOP3.LUT R4, R4, 0xffffc0, RZ, 0xc0, !PT ;  /* 0x00ffffc004047812 */ /* 0x000fe400078ec0ff */
[----:B------:R-:W-:Y:S01]  /*0260*/  LOP3.LUT R10, R10, 0xffffc0, RZ, 0xc0, !PT ;  /* 0x00ffffc00a0a7812 */ /* 0x000fe200078ec0ff */
[----:B------:R-:W-:Y:S02]  /*0270*/  IMAD.IADD R9, R6, 0x1, -R9 ;  /* 0x0000000106097824 */ /* 0x000fe400078e0a09 */
[----:B------:R-:W-:Y:S02]  /*0280*/  IMAD.IADD R4, R3, 0x1, -R4 ;  /* 0x0000000103047824 */ /* 0x000fe400078e0a04 */
[----:B------:R-:W-:Y:S02]  /*0290*/  IMAD R5, R5, 0x40, R12 ;  /* 0x0000004005057824 */ /* 0x000fe400078e020c */
[----:B------:R-:W-:-:S02]  /*02a0*/  IMAD.IADD R10, R7, 0x1, -R10 ;  /* 0x00000001070a7824 */ /* 0x000fc400078e0a0a */
[----:B------:R-:W-:Y:S02]  /*02b0*/  IMAD R9, R9, 0x40, R14 ;  /* 0x0000004009097824 */ /* 0x000fe400078e020e */
[----:B------:R-:W-:Y:S02]  /*02c0*/  IMAD R2, R4, 0x300, R5 ;  /* 0x0000030004027824 */ /* 0x000fe400078e0205 */
[----:B------:R-:W-:Y:S02]  /*02d0*/  IMAD.MOV.U32 R7, RZ, RZ, 0x4 ;  /* 0x00000004ff077424 */ /* 0x000fe400078e00ff */
[----:B------:R-:W-:Y:S02]  /*02e0*/  IMAD R4, R10, 0x300, R9 ;  /* 0x000003000a047824 */ /* 0x000fe400078e0209 */
[----:B------:R-:W-:-:S04]  /*02f0*/  IMAD.WIDE R2, R2, R7, c[0x0][0x160] ;  /* 0x0000580002027625 */ /* 0x000fc800078e0207 */
[-C--:B------:R-:W-:Y:S01]  /*0300*/  IMAD.WIDE R4, R4, R7.reuse, c[0x0][0x160] ;  /* 0x0000580004047625 */ /* 0x080fe200078e0207 */
[----:B------:R-:W2:Y:S04]  /*0310*/  LDG.E.128 R8, [R2.64] ;  /* 0x0000000402087981 */ /* 0x000ea8000c1e1d00 */
[----:B------:R-:W3:Y:S01]  /*0320*/  LDG.E.128 R12, [R4.64] ;  /* 0x00000004040c7981 */ /* 0x000ee2000c1e1d00 */
[----:B------:R-:W-:-:S05]  /*0330*/  IMAD.WIDE R6, R0, R7, c[0x0][0x168] ;  /* 0x00005a0000067625 */ /* 0x000fca00078e0207 */
[----:B--2---:R-:W-:Y:S04]  /*0340*/  STG.E.128 [R6.64], R8 ;  /* 0x0000000806007986 */ /* 0x004fe8000c101d04 */
[----:B---3--:R-:W-:Y:S01]  /*0350*/  STG.E.128 [R6.64+0x800], R12 ;  /* 0x0008000c06007986 */ /* 0x008fe2000c101d04 */
[----:B------:R-:W-:Y:S05]  /*0360*/  EXIT ;  /* 0x000000000000794d */ /* 0x000fea0003800000 */
.L_x_0:
[----:B------:R-:W-:-:S00]  /*0370*/  BRA `(.L_x_0) ;  /* 0xfffffff000007947 */ /* 0x000fc0000383ffff */
[----:B------:R-:W-:-:S00]  /*0380*/  NOP ;  /* 0x0000000000007918 */ /* 0x000fc00000000000 */
[----:B------:R-:W-:-:S00]  /*0390*/  NOP ;  /* 0x0000000000007918 */ /* 0x000fc00000000000 */
[----:B------:R-:W-:-:S00]  /*03a0*/  NOP ;  /* 0x0000000000007918 */ /* 0x000fc00000000000 */
[----:B------:R-:W-:-:S00]  /*03b0*/  NOP ;  /* 0x0000000000007918 */ /* 0x000fc00000000000 */
[----:B------:R-:W-:-:S00]  /*03c0*/  NOP ;  /* 0x0000000000007918 */ /* 0x000fc00000000000 */
[----:B------:R-:W-:-:S00]  /*03d0*/  NOP ;  /* 0x0000000000007918 */ /* 0x000fc00000000000 */
[----:B------:R-:W-:-:S00]  /*03e0*/  NOP ;  /* 0x0000000000007918 */ /* 0x000fc00000000000 */
[----:B------:R-:W-:-:S00]  /*03f0*/  NOP ;  /* 0x0000000000007918 */ /* 0x000fc00000000000 */
.L_x_1:
